//
// Generated by NVIDIA NVVM Compiler
//
// Compiler Build ID: CL-36424714
// Cuda compilation tools, release 13.0, V13.0.88
// Based on NVVM 20.0.0
//

.version 9.0
.target sm_100
.address_size 64

	// .globl	_Z3addiPfS_

.visible .entry _Z3addiPfS_(
	.param .u32 _Z3addiPfS__param_0,
	.param .u64 .ptr .align 1 _Z3addiPfS__param_1,
	.param .u64 .ptr .align 1 _Z3addiPfS__param_2
)
{
	.reg .pred 	%p<2>;
	.reg .b32 	%r<6>;
	.reg .b32 	%f<4>;
	.reg .b64 	%rd<8>;

	ld.param.u32 	%r2, [_Z3addiPfS__param_0];
	ld.param.u64 	%rd1, [_Z3addiPfS__param_1];
	ld.param.u64 	%rd2, [_Z3addiPfS__param_2];
	mov.u32 	%r3, %ctaid.x;
	mov.u32 	%r4, %ntid.x;
	mov.u32 	%r5, %tid.x;
	mad.lo.s32 	%r1, %r3, %r4, %r5;
	setp.ge.s32 	%p1, %r1, %r2;
	@%p1 bra 	$L__BB0_2;
	cvta.to.global.u64 	%rd3, %rd1;
	cvta.to.global.u64 	%rd4, %rd2;
	mul.wide.s32 	%rd5, %r1, 4;
	add.s64 	%rd6, %rd3, %rd5;
	ld.global.f32 	%f1, [%rd6];
	add.s64 	%rd7, %rd4, %rd5;
	ld.global.f32 	%f2, [%rd7];
	add.f32 	%f3, %f1, %f2;
	st.global.f32 	[%rd7], %f3;
$L__BB0_2:
	ret;

}


// ===== COMPILED SASS (sm_100) =====

	.target	sm_100

	.elftype	@"ET_EXEC"


//--------------------- .note.nv.tkinfo           --------------------------
	.section	.note.nv.tkinfo,"",@"SHT_NOTE"
	.sectionflags	@"SHF_NOTE_NV_TKINFO"
	.tkinfo
        /*0018*/ 	.word	0x00000002
        /*0030*/ 	.string	""
        /*0030*/ 	.string	"ptxas"
        /*0030*/ 	.string	"Cuda compilation tools, release 13.0, V13.0.88"
        /*0030*/ 	.string	"Build cuda_13.0.r13.0/compiler.36424714_0"
        /*0030*/ 	.string	"-arch sm_100 -m 64 "



//--------------------- .note.nv.cuinfo           --------------------------
	.section	.note.nv.cuinfo,"",@"SHT_NOTE"
	.sectionflags	@"SHF_NOTE_NV_CUINFO"
        /*0018*/ 	.short	0x0002
        /*001a*/ 	.short	0x0064
        /*001c*/ 	.short	0x0082
	.zero		2


//--------------------- .nv.info                  --------------------------
	.section	.nv.info,"",@"SHT_CUDA_INFO"
	.align	4


	//----- nvinfo : EIATTR_REGCOUNT
	.align		4
        /*0000*/ 	.byte	0x04, 0x2f
        /*0002*/ 	.short	(.L_1 - .L_0)
	.align		4
.L_0:
        /*0004*/ 	.word	index@(_Z3addiPfS_)
        /*0008*/ 	.word	0x0000000a


	//----- nvinfo : EIATTR_FRAME_SIZE
	.align		4
.L_1:
        /*000c*/ 	.byte	0x04, 0x11
        /*000e*/ 	.short	(.L_3 - .L_2)
	.align		4
.L_2:
        /*0010*/ 	.word	index@(_Z3addiPfS_)
        /*0014*/ 	.word	0x00000000


	//----- nvinfo : EIATTR_MIN_STACK_SIZE
	.align		4
.L_3:
        /*0018*/ 	.byte	0x04, 0x12
        /*001a*/ 	.short	(.L_5 - .L_4)
	.align		4
.L_4:
        /*001c*/ 	.word	index@(_Z3addiPfS_)
        /*0020*/ 	.word	0x00000000
.L_5:


//--------------------- .nv.compat                --------------------------
	.section	.nv.compat,"",@"SHT_CUDA_COMPAT_INFO"
	.align	4
        /*0000*/ 	.byte	0x02, 0x09, 0x00, 0x00, 0x02, 0x02, 0x01, 0x00, 0x02, 0x05, 0x05, 0x00, 0x03, 0x07, 0x01, 0x01
        /*0010*/ 	.byte	0x02, 0x03, 0x00, 0x00, 0x02, 0x06, 0x01, 0x00, 0x04, 0x0b, 0x08, 0x00, 0x09, 0x00, 0x00, 0x00
        /*0020*/ 	.byte	0x00, 0x00, 0x00, 0x00


//--------------------- .nv.info._Z3addiPfS_      --------------------------
	.section	.nv.info._Z3addiPfS_,"",@"SHT_CUDA_INFO"
	.sectionflags	@""
	.align	4


	//----- nvinfo : EIATTR_CUDA_API_VERSION
	.align		4
        /*0000*/ 	.byte	0x04, 0x37
        /*0002*/ 	.short	(.L_7 - .L_6)
.L_6:
        /*0004*/ 	.word	0x00000082


	//----- nvinfo : EIATTR_KPARAM_INFO
	.align		4
.L_7:
        /*0008*/ 	.byte	0x04, 0x17
        /*000a*/ 	.short	(.L_9 - .L_8)
.L_8:
        /*000c*/ 	.word	0x00000000
        /*0010*/ 	.short	0x0002
        /*0012*/ 	.short	0x0010
        /*0014*/ 	.byte	0x00, 0xf5, 0x21, 0x00


	//----- nvinfo : EIATTR_KPARAM_INFO
	.align		4
.L_9:
        /*0018*/ 	.byte	0x04, 0x17
        /*001a*/ 	.short	(.L_11 - .L_10)
.L_10:
        /*001c*/ 	.word	0x00000000
        /*0020*/ 	.short	0x0001
        /*0022*/ 	.short	0x0008
        /*0024*/ 	.byte	0x00, 0xf5, 0x21, 0x00


	//----- nvinfo : EIATTR_KPARAM_INFO
	.align		4
.L_11:
        /*0028*/ 	.byte	0x04, 0x17
        /*002a*/ 	.short	(.L_13 - .L_12)
.L_12:
        /*002c*/ 	.word	0x00000000
        /*0030*/ 	.short	0x0000
        /*0032*/ 	.short	0x0000
        /*0034*/ 	.byte	0x00, 0xf0, 0x11, 0x00


	//----- nvinfo : EIATTR_SPARSE_MMA_MASK
	.align		4
.L_13:
        /*0038*/ 	.byte	0x03, 0x50
        /*003a*/ 	.short	0x0000


	//----- nvinfo : EIATTR_MAXREG_COUNT
	.align		4
        /*003c*/ 	.byte	0x03, 0x1b
        /*003e*/ 	.short	0x00ff


	//----- nvinfo : EIATTR_MERCURY_ISA_VERSION
	.align		4
        /*0040*/ 	.byte	0x03, 0x5f
        /*0042*/ 	.short	0x0101


	//----- nvinfo : EIATTR_VRC_CTA_INIT_COUNT
	.align		4
        /*0044*/ 	.byte	0x02, 0x4a
	.zero		1
	.zero		1


	//----- nvinfo : EIATTR_EXIT_INSTR_OFFSETS
	.align		4
        /*0048*/ 	.byte	0x04, 0x1c
        /*004a*/ 	.short	(.L_15 - .L_14)


	//   ....[0]....
.L_14:
        /*004c*/ 	.word	0x00000070


	//   ....[1]....
        /*0050*/ 	.word	0x00000110


	//----- nvinfo : EIATTR_CBANK_PARAM_SIZE
	.align		4
.L_15:
        /*0054*/ 	.byte	0x03, 0x19
        /*0056*/ 	.short	0x0018


	//----- nvinfo : EIATTR_PARAM_CBANK
	.align		4
        /*0058*/ 	.byte	0x04, 0x0a
        /*005a*/ 	.short	(.L_17 - .L_16)
	.align		4
.L_16:
        /*005c*/ 	.word	index@(.nv.constant0._Z3addiPfS_)
        /*0060*/ 	.short	0x0380
        /*0062*/ 	.short	0x0018


	//----- nvinfo : EIATTR_SW_WAR
	.align		4
.L_17:
        /*0064*/ 	.byte	0x04, 0x36
        /*0066*/ 	.short	(.L_19 - .L_18)
.L_18:
        /*0068*/ 	.word	0x00000008
.L_19:


//--------------------- .nv.callgraph             --------------------------
	.section	.nv.callgraph,"",@"SHT_CUDA_CALLGRAPH"
	.align	4
	.sectionentsize	8
	.align		4
        /*0000*/ 	.word	0x00000000
	.align		4
        /*0004*/ 	.word	0xffffffff
	.align		4
        /*0008*/ 	.word	0x00000000
	.align		4
        /*000c*/ 	.word	0xfffffffe
	.align		4
        /*0010*/ 	.word	0x00000000
	.align		4
        /*0014*/ 	.word	0xfffffffd
	.align		4
        /*0018*/ 	.word	0x00000000
	.align		4
        /*001c*/ 	.word	0xfffffffc


//--------------------- .text._Z3addiPfS_         --------------------------
	.section	.text._Z3addiPfS_,"ax",@progbits
	.align	128
        .global         _Z3addiPfS_
        .type           _Z3addiPfS_,@function
        .size           _Z3addiPfS_,(.L_x_1 - _Z3addiPfS_)
        .other          _Z3addiPfS_,@"STO_CUDA_ENTRY STV_DEFAULT"
_Z3addiPfS_:
.text._Z3addiPfS_:
[----:B------:R-:W-:Y:S01]  /*0000*/  LDC R1, c[0x0][0x37c] ;  /* 0x0000df00ff017b82 */ /* 0x000fe20000000800 */
[----:B------:R-:W0:Y:S07]  /*0010*/  S2R R0, SR_TID.X ;  /* 0x0000000000007919 */ /* 0x000e2e0000002100 */
[----:B------:R-:W0:Y:S01]  /*0020*/  S2UR UR4, SR_CTAID.X ;  /* 0x00000000000479c3 */ /* 0x000e220000002500 */
[----:B------:R-:W1:Y:S07]  /*0030*/  LDCU UR5, c[0x0][0x380] ;  /* 0x00007000ff0577ac */ /* 0x000e6e0008000800 */
[----:B------:R-:W0:Y:S02]  /*0040*/  LDC R7, c[0x0][0x360] ;  /* 0x0000d800ff077b82 */ /* 0x000e240000000800 */
[----:B0-----:R-:W-:-:S05]  /*0050*/  IMAD R7, R7, UR4, R0 ;  /* 0x0000000407077c24 */ /* 0x001fca000f8e0200 */
[----:B-1----:R-:W-:-:S13]  /*0060*/  ISETP.GE.AND P0, PT, R7, UR5, PT ;  /* 0x0000000507007c0c */ /* 0x002fda000bf06270 */
[----:B------:R-:W-:Y:S05]  /*0070*/  @P0 EXIT ;  /* 0x000000000000094d */ /* 0x000fea0003800000 */
[----:B------:R-:W0:Y:S01]  /*0080*/  LDC.64 R2, c[0x0][0x388] ;  /* 0x0000e200ff027b82 */ /* 0x000e220000000a00 */
[----:B------:R-:W1:Y:S07]  /*0090*/  LDCU.64 UR4, c[0x0][0x358] ;  /* 0x00006b00ff0477ac */ /* 0x000e6e0008000a00 */
[----:B------:R-:W2:Y:S01]  /*00a0*/  LDC.64 R4, c[0x0][0x390] ;  /* 0x0000e400ff047b82 */ /* 0x000ea20000000a00 */
[----:B0-----:R-:W-:-:S06]  /*00b0*/  IMAD.WIDE R2, R7, 0x4, R2 ;  /* 0x0000000407027825 */ /* 0x001fcc00078e0202 */
[----:B-1----:R-:W3:Y:S01]  /*00c0*/  LDG.E R2, desc[UR4][R2.64] ;  /* 0x0000000402027981 */ /* 0x002ee2000c1e1900 */
[----:B--2---:R-:W-:-:S05]  /*00d0*/  IMAD.WIDE R4, R7, 0x4, R4 ;  /* 0x0000000407047825 */ /* 0x004fca00078e0204 */
[----:B------:R-:W3:Y:S02]  /*00e0*/  LDG.E R7, desc[UR4][R4.64] ;  /* 0x0000000404077981 */ /* 0x000ee4000c1e1900 */
[----:B---3--:R-:W-:-:S05]  /*00f0*/  FADD R7, R2, R7 ;  /* 0x0000000702077221 */ /* 0x008fca0000000000 */
[----:B------:R-:W-:Y:S01]  /*0100*/  STG.E desc[UR4][R4.64], R7 ;  /* 0x0000000704007986 */ /* 0x000fe2000c101904 */
[----:B------:R-:W-:Y:S05]  /*0110*/  EXIT ;  /* 0x000000000000794d */ /* 0x000fea0003800000 */
.L_x_0:
[----:B------:R-:W-:-:S00]  /*0120*/  BRA `(.L_x_0) ;  /* 0xfffffffc00fc7947 */ /* 0x000fc0000383ffff */
[----:B------:R-:W-:-:S00]  /*0130*/  NOP ;  /* 0x0000000000007918 */ /* 0x000fc00000000000 */
        /* <DEDUP_REMOVED lines=12> */
.L_x_1:


//--------------------- .nv.shared.reserved.0     --------------------------
	.section	.nv.shared.reserved.0,"aw",@nobits
	.weak		__nv_reservedSMEM_offset_0_alias
	.size		__nv_reservedSMEM_offset_0_alias, 0, 64
	.other		__nv_reservedSMEM_offset_0_alias,@"STO_CUDA_RESERVED_SHARED STV_DEFAULT"
__nv_reservedSMEM_offset_0_alias:
	.zero		0
	.zero		64


//--------------------- .nv.constant0._Z3addiPfS_ --------------------------
	.section	.nv.constant0._Z3addiPfS_,"a",@progbits
	.sectionflags	@""
	.align	4
.nv.constant0._Z3addiPfS_:
	.zero		920


//--------------------- SYMBOLS --------------------------

	.type		.nv.reservedSmem.offset0,@object
	.size		.nv.reservedSmem.offset0,0x4
